//
// Generated by NVIDIA NVVM Compiler
//
// Compiler Build ID: CL-36424714
// Cuda compilation tools, release 13.0, V13.0.88
// Based on NVVM 20.0.0
//

.version 9.0
.target sm_100
.address_size 64

	// .globl	_Z9cudaHellov
.extern .func  (.param .b32 func_retval0) vprintf
(
	.param .b64 vprintf_param_0,
	.param .b64 vprintf_param_1
)
;
.global .align 1 .b8 $str[33] = {72, 101, 108, 108, 111, 32, 87, 111, 114, 108, 100, 32, 102, 114, 111, 109, 32, 71, 80, 85, 32, 116, 104, 114, 101, 97, 100, 32, 37, 100, 33, 10};

.visible .entry _Z9cudaHellov()
{
	.local .align 8 .b8 	__local_depot0[8];
	.reg .b64 	%SP;
	.reg .b64 	%SPL;
	.reg .b32 	%r<4>;
	.reg .b64 	%rd<5>;

	mov.u64 	%SPL, __local_depot0;
	cvta.local.u64 	%SP, %SPL;
	add.u64 	%rd1, %SP, 0;
	add.u64 	%rd2, %SPL, 0;
	mov.u32 	%r1, %tid.x;
	st.local.u32 	[%rd2], %r1;
	mov.u64 	%rd3, $str;
	cvta.global.u64 	%rd4, %rd3;
	{ // callseq 0, 0
	.param .b64 param0;
	st.param.b64 	[param0], %rd4;
	.param .b64 param1;
	st.param.b64 	[param1], %rd1;
	.param .b32 retval0;
	call.uni (retval0), 
	vprintf, 
	(
	param0, 
	param1
	);
	ld.param.b32 	%r2, [retval0];
	} // callseq 0
	ret;

}


// ===== COMPILED SASS (sm_100) =====

	.target	sm_100

	.elftype	@"ET_EXEC"


//--------------------- .note.nv.tkinfo           --------------------------
	.section	.note.nv.tkinfo,"",@"SHT_NOTE"
	.sectionflags	@"SHF_NOTE_NV_TKINFO"
	.tkinfo
        /*0018*/ 	.word	0x00000002
        /*0030*/ 	.string	""
        /*0030*/ 	.string	"ptxas"
        /*0030*/ 	.string	"Cuda compilation tools, release 13.0, V13.0.88"
        /*0030*/ 	.string	"Build cuda_13.0.r13.0/compiler.36424714_0"
        /*0030*/ 	.string	"-arch sm_100 -m 64 "



//--------------------- .note.nv.cuinfo           --------------------------
	.section	.note.nv.cuinfo,"",@"SHT_NOTE"
	.sectionflags	@"SHF_NOTE_NV_CUINFO"
        /*0018*/ 	.short	0x0002
        /*001a*/ 	.short	0x0064
        /*001c*/ 	.short	0x0082
	.zero		2


//--------------------- .nv.info                  --------------------------
	.section	.nv.info,"",@"SHT_CUDA_INFO"
	.align	4


	//----- nvinfo : EIATTR_REGCOUNT
	.align		4
        /*0000*/ 	.byte	0x04, 0x2f
        /*0002*/ 	.short	(.L_2 - .L_1)
	.align		4
.L_1:
        /*0004*/ 	.word	index@(_Z9cudaHellov)
        /*0008*/ 	.word	0x00000018


	//----- nvinfo : EIATTR_FRAME_SIZE
	.align		4
.L_2:
        /*000c*/ 	.byte	0x04, 0x11
        /*000e*/ 	.short	(.L_4 - .L_3)
	.align		4
.L_3:
        /*0010*/ 	.word	index@(_Z9cudaHellov)
        /*0014*/ 	.word	0x00000008


	//----- nvinfo : EIATTR_MIN_STACK_SIZE
	.align		4
.L_4:
        /*0018*/ 	.byte	0x04, 0x12
        /*001a*/ 	.short	(.L_6 - .L_5)
	.align		4
.L_5:
        /*001c*/ 	.word	index@(_Z9cudaHellov)
        /*0020*/ 	.word	0x00000008
.L_6:


//--------------------- .nv.compat                --------------------------
	.section	.nv.compat,"",@"SHT_CUDA_COMPAT_INFO"
	.align	4
        /*0000*/ 	.byte	0x02, 0x09, 0x00, 0x00, 0x02, 0x02, 0x01, 0x00, 0x02, 0x05, 0x05, 0x00, 0x03, 0x07, 0x01, 0x01
        /*0010*/ 	.byte	0x02, 0x03, 0x00, 0x00, 0x02, 0x06, 0x01, 0x00, 0x04, 0x0b, 0x08, 0x00, 0x09, 0x00, 0x00, 0x00
        /*0020*/ 	.byte	0x00, 0x00, 0x00, 0x00


//--------------------- .nv.info._Z9cudaHellov    --------------------------
	.section	.nv.info._Z9cudaHellov,"",@"SHT_CUDA_INFO"
	.sectionflags	@""
	.align	4


	//----- nvinfo : EIATTR_CUDA_API_VERSION
	.align		4
        /*0000*/ 	.byte	0x04, 0x37
        /*0002*/ 	.short	(.L_8 - .L_7)
.L_7:
        /*0004*/ 	.word	0x00000082


	//----- nvinfo : EIATTR_SPARSE_MMA_MASK
	.align		4
.L_8:
        /*0008*/ 	.byte	0x03, 0x50
        /*000a*/ 	.short	0x0000


	//----- nvinfo : EIATTR_MAXREG_COUNT
	.align		4
        /*000c*/ 	.byte	0x03, 0x1b
        /*000e*/ 	.short	0x00ff


	//----- nvinfo : EIATTR_EXTERNS
	.align		4
        /*0010*/ 	.byte	0x04, 0x0f
        /*0012*/ 	.short	(.L_10 - .L_9)


	//   ....[0]....
	.align		4
.L_9:
        /*0014*/ 	.word	index@(vprintf)


	//----- nvinfo : EIATTR_MERCURY_ISA_VERSION
	.align		4
.L_10:
        /*0018*/ 	.byte	0x03, 0x5f
        /*001a*/ 	.short	0x0101


	//----- nvinfo : EIATTR_VRC_CTA_INIT_COUNT
	.align		4
        /*001c*/ 	.byte	0x02, 0x4a
	.zero		1
	.zero		1


	//----- nvinfo : EIATTR_SYSCALL_OFFSETS
	.align		4
        /*0020*/ 	.byte	0x04, 0x46
        /*0022*/ 	.short	(.L_12 - .L_11)


	//   ....[0]....
.L_11:
        /*0024*/ 	.word	0x000000e0


	//----- nvinfo : EIATTR_EXIT_INSTR_OFFSETS
	.align		4
.L_12:
        /*0028*/ 	.byte	0x04, 0x1c
        /*002a*/ 	.short	(.L_14 - .L_13)


	//   ....[0]....
.L_13:
        /*002c*/ 	.word	0x000000f0


	//----- nvinfo : EIATTR_SW_WAR
	.align		4
.L_14:
        /*0030*/ 	.byte	0x04, 0x36
        /*0032*/ 	.short	(.L_16 - .L_15)
.L_15:
        /*0034*/ 	.word	0x00000008
.L_16:


//--------------------- .nv.callgraph             --------------------------
	.section	.nv.callgraph,"",@"SHT_CUDA_CALLGRAPH"
	.align	4
	.sectionentsize	8
	.align		4
        /*0000*/ 	.word	0x00000000
	.align		4
        /*0004*/ 	.word	0xffffffff
	.align		4
        /*0008*/ 	.word	index@(_Z9cudaHellov)
	.align		4
        /*000c*/ 	.word	index@(vprintf)
	.align		4
        /*0010*/ 	.word	0x00000000
	.align		4
        /*0014*/ 	.word	0xfffffffe
	.align		4
        /*0018*/ 	.word	0x00000000
	.align		4
        /*001c*/ 	.word	0xfffffffd
	.align		4
        /*0020*/ 	.word	0x00000000
	.align		4
        /*0024*/ 	.word	0xfffffffc


//--------------------- .nv.constant4             --------------------------
	.section	.nv.constant4,"a",@progbits
	.align	8
	.align		8
.nv.constant4:
        /*0000*/ 	.dword	vprintf
	.align		8
        /*0008*/ 	.dword	$str


//--------------------- .text._Z9cudaHellov       --------------------------
	.section	.text._Z9cudaHellov,"ax",@progbits
	.align	128
        .global         _Z9cudaHellov
        .type           _Z9cudaHellov,@function
        .size           _Z9cudaHellov,(.L_x_2 - _Z9cudaHellov)
        .other          _Z9cudaHellov,@"STO_CUDA_ENTRY STV_DEFAULT"
_Z9cudaHellov:
.text._Z9cudaHellov:
[----:B------:R-:W0:Y:S01]  /*0000*/  LDC R1, c[0x0][0x37c] ;  /* 0x0000df00ff017b82 */ /* 0x000e220000000800 */
[----:B------:R-:W1:Y:S01]  /*0010*/  S2R R8, SR_TID.X ;  /* 0x0000000000087919 */ /* 0x000e620000002100 */
[----:B0-----:R-:W-:Y:S01]  /*0020*/  VIADD R1, R1, 0xfffffff8 ;  /* 0xfffffff801017836 */ /* 0x001fe20000000000 */
[----:B------:R-:W-:Y:S01]  /*0030*/  MOV R0, 0x0 ;  /* 0x0000000000007802 */ /* 0x000fe20000000f00 */
[----:B------:R-:W0:Y:S04]  /*0040*/  LDCU UR4, c[0x0][0x2f8] ;  /* 0x00005f00ff0477ac */ /* 0x000e280008000800 */
[----:B------:R2:W3:Y:S01]  /*0050*/  LDC.64 R2, c[0x4][R0] ;  /* 0x0100000000027b82 */ /* 0x0004e20000000a00 */
[----:B------:R-:W4:Y:S01]  /*0060*/  LDCU.64 UR6, c[0x4][0x8] ;  /* 0x01000100ff0677ac */ /* 0x000f220008000a00 */
[----:B------:R-:W5:Y:S01]  /*0070*/  LDCU UR5, c[0x0][0x2fc] ;  /* 0x00005f80ff0577ac */ /* 0x000f620008000800 */
[----:B0-----:R-:W-:Y:S01]  /*0080*/  IADD3 R6, P0, PT, R1, UR4, RZ ;  /* 0x0000000401067c10 */ /* 0x001fe2000ff1e0ff */
[----:B----4-:R-:W-:Y:S01]  /*0090*/  IMAD.U32 R4, RZ, RZ, UR6 ;  /* 0x00000006ff047e24 */ /* 0x010fe2000f8e00ff */
[----:B------:R-:W-:-:S03]  /*00a0*/  MOV R5, UR7 ;  /* 0x0000000700057c02 */ /* 0x000fc60008000f00 */
[----:B-----5:R-:W-:Y:S01]  /*00b0*/  IMAD.X R7, RZ, RZ, UR5, P0 ;  /* 0x00000005ff077e24 */ /* 0x020fe200080e06ff */
[----:B-1----:R2:W-:Y:S07]  /*00c0*/  STL [R1], R8 ;  /* 0x0000000801007387 */ /* 0x0025ee0000100800 */
[----:B------:R-:W-:-:S07]  /*00d0*/  LEPC R20, `(.L_x_0) ;  /* 0x000000001014794e */ /* 0x000fce0000000000 */
[----:B--23--:R-:W-:Y:S05]  /*00e0*/  CALL.ABS.NOINC R2 ;  /* 0x0000000002007343 */ /* 0x00cfea0003c00000 */
.L_x_0:
[----:B------:R-:W-:Y:S05]  /*00f0*/  EXIT ;  /* 0x000000000000794d */ /* 0x000fea0003800000 */
.L_x_1:
[----:B------:R-:W-:-:S00]  /*0100*/  BRA `(.L_x_1) ;  /* 0xfffffffc00fc7947 */ /* 0x000fc0000383ffff */
[----:B------:R-:W-:-:S00]  /*0110*/  NOP ;  /* 0x0000000000007918 */ /* 0x000fc00000000000 */
        /* <DEDUP_REMOVED lines=14> */
.L_x_2:


//--------------------- .nv.global.init           --------------------------
	.section	.nv.global.init,"aw",@progbits
.nv.global.init:
	.type		$str,@object
	.size		$str,(.L_0 - $str)
$str:
        /*0000*/ 	.byte	0x48, 0x65, 0x6c, 0x6c, 0x6f, 0x20, 0x57, 0x6f, 0x72, 0x6c, 0x64, 0x20, 0x66, 0x72, 0x6f, 0x6d
        /*0010*/ 	.byte	0x20, 0x47, 0x50, 0x55, 0x20, 0x74, 0x68, 0x72, 0x65, 0x61, 0x64, 0x20, 0x25, 0x64, 0x21, 0x0a
        /*0020*/ 	.byte	0x00
.L_0:


//--------------------- .nv.shared.reserved.0     --------------------------
	.section	.nv.shared.reserved.0,"aw",@nobits
	.weak		__nv_reservedSMEM_offset_0_alias
	.size		__nv_reservedSMEM_offset_0_alias, 0, 64
	.other		__nv_reservedSMEM_offset_0_alias,@"STO_CUDA_RESERVED_SHARED STV_DEFAULT"
__nv_reservedSMEM_offset_0_alias:
	.zero		0
	.zero		64


//--------------------- .nv.constant0._Z9cudaHellov --------------------------
	.section	.nv.constant0._Z9cudaHellov,"a",@progbits
	.sectionflags	@""
	.align	4
.nv.constant0._Z9cudaHellov:
	.zero		896


//--------------------- SYMBOLS --------------------------

	.type		.nv.reservedSmem.offset0,@object
	.size		.nv.reservedSmem.offset0,0x4
	.type		vprintf,@function
